	.headerflags	@"EF_CUDA_TEXMODE_UNIFIED EF_CUDA_64BIT_ADDRESS EF_CUDA_ACCELERATORS EF_CUDA_SM90 EF_CUDA_VIRTUAL_SM(EF_CUDA_SM90)"
	.elftype	@"ET_EXEC"


//--------------------- .nv.info                  --------------------------
	.section	.nv.info,"",@"SHT_CUDA_INFO"
	.align	4


	//----- nvinfo : EIATTR_REGCOUNT
	.align		4
        /*0000*/ 	.byte	0x04, 0x2f
        /*0002*/ 	.short	(.L_3 - .L_2)
	.align		4
.L_2:
        /*0004*/ 	.word	index@(triton_poi_fused__native_batch_norm_legit_no_training_add_49)
        /*0008*/ 	.word	0x0000001a


	//----- nvinfo : EIATTR_MIN_STACK_SIZE
	.align		4
.L_3:
        /*000c*/ 	.byte	0x04, 0x12
        /*000e*/ 	.short	(.L_5 - .L_4)
	.align		4
.L_4:
        /*0010*/ 	.word	index@(triton_poi_fused__native_batch_norm_legit_no_training_add_49)
        /*0014*/ 	.word	0x00000000


	//----- nvinfo : EIATTR_FRAME_SIZE
	.align		4
.L_5:
        /*0018*/ 	.byte	0x04, 0x11
        /*001a*/ 	.short	(.L_7 - .L_6)
	.align		4
.L_6:
        /*001c*/ 	.word	index@(triton_poi_fused__native_batch_norm_legit_no_training_add_49)
        /*0020*/ 	.word	0x00000000


	//----- nvinfo : EIATTR_MIN_STACK_SIZE
	.align		4
.L_7:
        /*0024*/ 	.byte	0x04, 0x12
        /*0026*/ 	.short	(.L_9 - .L_8)
	.align		4
.L_8:
        /*0028*/ 	.word	index@(triton_poi_fused__native_batch_norm_legit_no_training_add_49)
        /*002c*/ 	.word	0x00000000
.L_9:


//--------------------- .nv.info.triton_poi_fused__native_batch_norm_legit_no_training_add_49 --------------------------
	.section	.nv.info.triton_poi_fused__native_batch_norm_legit_no_training_add_49,"",@"SHT_CUDA_INFO"
	.sectionflags	@""
	.align	4


	//----- nvinfo : EIATTR_CUDA_API_VERSION
	.align		4
        /*0000*/ 	.byte	0x04, 0x37
        /*0002*/ 	.short	(.L_11 - .L_10)
.L_10:
        /*0004*/ 	.word	0x0000007c


	//----- nvinfo : EIATTR_KPARAM_INFO
	.align		4
.L_11:
        /*0008*/ 	.byte	0x04, 0x17
        /*000a*/ 	.short	(.L_13 - .L_12)
.L_12:
        /*000c*/ 	.word	0x00000000
        /*0010*/ 	.short	0x0007
        /*0012*/ 	.short	0x0038
        /*0014*/ 	.byte	0x00, 0xf0, 0x11, 0x00


	//----- nvinfo : EIATTR_KPARAM_INFO
	.align		4
.L_13:
        /*0018*/ 	.byte	0x04, 0x17
        /*001a*/ 	.short	(.L_15 - .L_14)
.L_14:
        /*001c*/ 	.word	0x00000000
        /*0020*/ 	.short	0x0006
        /*0022*/ 	.short	0x0030
        /*0024*/ 	.byte	0x00, 0xf4, 0x21, 0x00


	//----- nvinfo : EIATTR_KPARAM_INFO
	.align		4
.L_15:
        /*0028*/ 	.byte	0x04, 0x17
        /*002a*/ 	.short	(.L_17 - .L_16)
.L_16:
        /*002c*/ 	.word	0x00000000
        /*0030*/ 	.short	0x0005
        /*0032*/ 	.short	0x0028
        /*0034*/ 	.byte	0x00, 0xf4, 0x21, 0x00


	//----- nvinfo : EIATTR_KPARAM_INFO
	.align		4
.L_17:
        /*0038*/ 	.byte	0x04, 0x17
        /*003a*/ 	.short	(.L_19 - .L_18)
.L_18:
        /*003c*/ 	.word	0x00000000
        /*0040*/ 	.short	0x0004
        /*0042*/ 	.short	0x0020
        /*0044*/ 	.byte	0x00, 0xf4, 0x21, 0x00


	//----- nvinfo : EIATTR_KPARAM_INFO
	.align		4
.L_19:
        /*0048*/ 	.byte	0x04, 0x17
        /*004a*/ 	.short	(.L_21 - .L_20)
.L_20:
        /*004c*/ 	.word	0x00000000
        /*0050*/ 	.short	0x0003
        /*0052*/ 	.short	0x0018
        /*0054*/ 	.byte	0x00, 0xf4, 0x21, 0x00


	//----- nvinfo : EIATTR_KPARAM_INFO
	.align		4
.L_21:
        /*0058*/ 	.byte	0x04, 0x17
        /*005a*/ 	.short	(.L_23 - .L_22)
.L_22:
        /*005c*/ 	.word	0x00000000
        /*0060*/ 	.short	0x0002
        /*0062*/ 	.short	0x0010
        /*0064*/ 	.byte	0x00, 0xf4, 0x21, 0x00


	//----- nvinfo : EIATTR_KPARAM_INFO
	.align		4
.L_23:
        /*0068*/ 	.byte	0x04, 0x17
        /*006a*/ 	.short	(.L_25 - .L_24)
.L_24:
        /*006c*/ 	.word	0x00000000
        /*0070*/ 	.short	0x0001
        /*0072*/ 	.short	0x0008
        /*0074*/ 	.byte	0x00, 0xf4, 0x21, 0x00


	//----- nvinfo : EIATTR_KPARAM_INFO
	.align		4
.L_25:
        /*0078*/ 	.byte	0x04, 0x17
        /*007a*/ 	.short	(.L_27 - .L_26)
.L_26:
        /*007c*/ 	.word	0x00000000
        /*0080*/ 	.short	0x0000
        /*0082*/ 	.short	0x0000
        /*0084*/ 	.byte	0x00, 0xf4, 0x21, 0x00


	//----- nvinfo : EIATTR_SPARSE_MMA_MASK
	.align		4
.L_27:
        /*0088*/ 	.byte	0x03, 0x50
        /*008a*/ 	.short	0x0000


	//----- nvinfo : EIATTR_MAXREG_COUNT
	.align		4
        /*008c*/ 	.byte	0x03, 0x1b
        /*008e*/ 	.short	0x00ff


	//----- nvinfo : EIATTR_EXIT_INSTR_OFFSETS
	.align		4
        /*0090*/ 	.byte	0x04, 0x1c
        /*0092*/ 	.short	(.L_29 - .L_28)


	//   ....[0]....
.L_28:
        /*0094*/ 	.word	0x00000430


	//   ....[1]....
        /*0098*/ 	.word	0x00000450


	//----- nvinfo : EIATTR_REQNTID
	.align		4
.L_29:
        /*009c*/ 	.byte	0x04, 0x10
        /*009e*/ 	.short	(.L_31 - .L_30)
.L_30:
        /*00a0*/ 	.word	0x00000080
        /*00a4*/ 	.word	0x00000001
        /*00a8*/ 	.word	0x00000001


	//----- nvinfo : EIATTR_CBANK_PARAM_SIZE
	.align		4
.L_31:
        /*00ac*/ 	.byte	0x03, 0x19
        /*00ae*/ 	.short	0x003c


	//----- nvinfo : EIATTR_PARAM_CBANK
	.align		4
        /*00b0*/ 	.byte	0x04, 0x0a
        /*00b2*/ 	.short	(.L_33 - .L_32)
	.align		4
.L_32:
        /*00b4*/ 	.word	index@(.nv.constant0.triton_poi_fused__native_batch_norm_legit_no_training_add_49)
        /*00b8*/ 	.short	0x0210
        /*00ba*/ 	.short	0x003c


	//----- nvinfo : EIATTR_SW_WAR
	.align		4
.L_33:
        /*00bc*/ 	.byte	0x04, 0x36
        /*00be*/ 	.short	(.L_35 - .L_34)
.L_34:
        /*00c0*/ 	.word	0x00000008
.L_35:


//--------------------- .nv.callgraph             --------------------------
	.section	.nv.callgraph,"",@"SHT_CUDA_CALLGRAPH"
	.align	4
	.sectionentsize	8
	.align		4
        /*0000*/ 	.word	0x00000000
	.align		4
        /*0004*/ 	.word	0xffffffff
	.align		4
        /*0008*/ 	.word	0x00000000
	.align		4
        /*000c*/ 	.word	0xfffffffe
	.align		4
        /*0010*/ 	.word	0x00000000
	.align		4
        /*0014*/ 	.word	0xfffffffd
	.align		4
        /*0018*/ 	.word	0x00000000
	.align		4
        /*001c*/ 	.word	0xfffffffc


//--------------------- .nv.constant4             --------------------------
	.section	.nv.constant4,"a",@progbits
	.align	8
	.align		8
.nv.constant4:
        /*0000*/ 	.dword	_$_str
	.align		8
        /*0008*/ 	.dword	_$_str_$_2


//--------------------- .text.triton_poi_fused__native_batch_norm_legit_no_training_add_49 --------------------------
	.section	.text.triton_poi_fused__native_batch_norm_legit_no_training_add_49,"ax",@progbits
	.align	128
        .global         triton_poi_fused__native_batch_norm_legit_no_training_add_49
        .type           triton_poi_fused__native_batch_norm_legit_no_training_add_49,@function
        .size           triton_poi_fused__native_batch_norm_legit_no_training_add_49,(.L_x_1 - triton_poi_fused__native_batch_norm_legit_no_training_add_49)
        .other          triton_poi_fused__native_batch_norm_legit_no_training_add_49,@"STO_CUDA_ENTRY STV_DEFAULT"
triton_poi_fused__native_batch_norm_legit_no_training_add_49:
.text.triton_poi_fused__native_batch_norm_legit_no_training_add_49:
[----:B------:R-:W0:Y:S01]  /*0000*/  LDC R1, c[0x0][0x28] ;  /* 0x00000a00ff017b82 */ /* 0x000e220000000800 */
[----:B------:R-:W1:Y:S07]  /*0010*/  S2R R0, SR_TID.X ;  /* 0x0000000000007919 */ /* 0x000e6e0000002100 */
[----:B------:R-:W2:Y:S01]  /*0020*/  LDC.64 R12, c[0x0][0x228] ;  /* 0x00008a00ff0c7b82 */ /* 0x000ea20000000a00 */
[----:B------:R-:W-:Y:S01]  /*0030*/  CS2R R4, SRZ ;  /* 0x0000000000047805 */ /* 0x000fe2000001ff00 */
[----:B------:R-:W-:Y:S01]  /*0040*/  ULDC.64 UR4, c[0x0][0x208] ;  /* 0x0000820000047ab9 */ /* 0x000fe20000000a00 */
[----:B------:R-:W3:Y:S05]  /*0050*/  S2R R3, SR_CTAID.X ;  /* 0x0000000000037919 */ /* 0x000eea0000002500 */
[----:B------:R-:W4:Y:S08]  /*0060*/  LDC.64 R16, c[0x0][0x218] ;  /* 0x00008600ff107b82 */ /* 0x000f300000000a00 */
[----:B------:R-:W5:Y:S08]  /*0070*/  LDC.64 R18, c[0x0][0x220] ;  /* 0x00008800ff127b82 */ /* 0x000f700000000a00 */
[----:B------:R-:W5:Y:S01]  /*0080*/  LDC.64 R20, c[0x0][0x230] ;  /* 0x00008c00ff147b82 */ /* 0x000f620000000a00 */
[----:B-1----:R-:W-:-:S07]  /*0090*/  SHF.L.U32 R0, R0, 0x1, RZ ;  /* 0x0000000100007819 */ /* 0x002fce00000006ff */
[----:B------:R-:W1:Y:S01]  /*00a0*/  LDC.64 R22, c[0x0][0x238] ;  /* 0x00008e00ff167b82 */ /* 0x000e620000000a00 */
[----:B------:R-:W-:-:S04]  /*00b0*/  LOP3.LUT R0, R0, 0xfe, RZ, 0xc0, !PT ;  /* 0x000000fe00007812 */ /* 0x000fc800078ec0ff */
[----:B---3--:R-:W-:-:S03]  /*00c0*/  LEA R0, R3, R0, 0x8 ;  /* 0x0000000003007211 */ /* 0x008fc600078e40ff */
[----:B------:R-:W3:Y:S01]  /*00d0*/  LDC.64 R8, c[0x0][0x210] ;  /* 0x00008400ff087b82 */ /* 0x000ee20000000a00 */
[C---:B------:R-:W-:Y:S01]  /*00e0*/  ISETP.GE.AND P4, PT, R0.reuse, 0x600, PT ;  /* 0x000006000000780c */ /* 0x040fe20003f86270 */
[----:B------:R-:W-:-:S05]  /*00f0*/  IMAD.HI R2, R0, 0x2aaaaaab, RZ ;  /* 0x2aaaaaab00027827 */ /* 0x000fca00078e02ff */
[----:B------:R-:W-:-:S04]  /*0100*/  SHF.R.U32.HI R3, RZ, 0x1f, R2 ;  /* 0x0000001fff037819 */ /* 0x000fc80000011602 */
[----:B------:R-:W-:-:S05]  /*0110*/  LEA.HI R3, R2, R3, RZ, 0x1c ;  /* 0x0000000302037211 */ /* 0x000fca00078fe0ff */
[----:B------:R-:W-:-:S04]  /*0120*/  IMAD R10, R3, -0x60, R0 ;  /* 0xffffffa0030a7824 */ /* 0x000fc800078e0200 */
[----:B--2---:R-:W-:-:S05]  /*0130*/  IMAD.WIDE R12, R10, 0x4, R12 ;  /* 0x000000040a0c7825 */ /* 0x004fca00078e020c */
[----:B------:R2:W3:Y:S01]  /*0140*/  @!P4 LDG.E.EL.64 R4, desc[UR4][R12.64] ;  /* 0x000000040c04c981 */ /* 0x0004e2000c2e1b00 */
[----:B------:R-:W-:Y:S02]  /*0150*/  CS2R R2, SRZ ;  /* 0x0000000000027805 */ /* 0x000fe4000001ff00 */
[----:B------:R-:W-:Y:S01]  /*0160*/  CS2R R6, SRZ ;  /* 0x0000000000067805 */ /* 0x000fe2000001ff00 */
[----:B----4-:R-:W-:-:S04]  /*0170*/  IMAD.WIDE R16, R0, 0x4, R16 ;  /* 0x0000000400107825 */ /* 0x010fc800078e0210 */
[C---:B-----5:R-:W-:Y:S01]  /*0180*/  IMAD.WIDE R18, R10.reuse, 0x4, R18 ;  /* 0x000000040a127825 */ /* 0x060fe200078e0212 */
[----:B------:R-:W4:Y:S01]  /*0190*/  @!P4 LDG.E.64 R2, desc[UR4][R16.64] ;  /* 0x000000041002c981 */ /* 0x000f22000c1e1b00 */
[----:B--2---:R-:W-:Y:S02]  /*01a0*/  CS2R R12, SRZ ;  /* 0x00000000000c7805 */ /* 0x004fe4000001ff00 */
[C---:B0-----:R-:W-:Y:S01]  /*01b0*/  IMAD.WIDE R20, R10.reuse, 0x4, R20 ;  /* 0x000000040a147825 */ /* 0x041fe200078e0214 */
[----:B------:R-:W4:Y:S03]  /*01c0*/  @!P4 LDG.E.EL.64 R6, desc[UR4][R18.64] ;  /* 0x000000041206c981 */ /* 0x000f26000c2e1b00 */
[----:B-1----:R-:W-:Y:S01]  /*01d0*/  IMAD.WIDE R22, R10, 0x4, R22 ;  /* 0x000000040a167825 */ /* 0x002fe200078e0216 */
[----:B------:R-:W-:Y:S02]  /*01e0*/  CS2R R10, SRZ ;  /* 0x00000000000a7805 */ /* 0x000fe4000001ff00 */
[----:B------:R-:W-:Y:S01]  /*01f0*/  CS2R R14, SRZ ;  /* 0x00000000000e7805 */ /* 0x000fe2000001ff00 */
[----:B------:R-:W2:Y:S01]  /*0200*/  @!P4 LDG.E.EL.64 R12, desc[UR4][R20.64] ;  /* 0x00000004140cc981 */ /* 0x000ea2000c2e1b00 */
[----:B---3--:R-:W-:-:S03]  /*0210*/  IMAD.WIDE R8, R0, 0x4, R8 ;  /* 0x0000000400087825 */ /* 0x008fc600078e0208 */
[----:B------:R-:W2:Y:S04]  /*0220*/  @!P4 LDG.E.EL.64 R10, desc[UR4][R22.64] ;  /* 0x00000004160ac981 */ /* 0x000ea8000c2e1b00 */
[----:B------:R0:W3:Y:S02]  /*0230*/  @!P4 LDG.E.64 R14, desc[UR4][R8.64] ;  /* 0x00000004080ec981 */ /* 0x0000e4000c1e1b00 */
[----:B0-----:R-:W-:Y:S01]  /*0240*/  HFMA2.MMA R8, -RZ, RZ, 1.625, 0 ;  /* 0x3e800000ff087435 */ /* 0x001fe200000001ff */
[----:B------:R-:W-:Y:S01]  /*0250*/  FADD R4, R4, 9.9999997473787516356e-06 ;  /* 0x3727c5ac04047421 */ /* 0x000fe20000000000 */
[----:B------:R-:W-:-:S03]  /*0260*/  FADD R5, R5, 9.9999997473787516356e-06 ;  /* 0x3727c5ac05057421 */ /* 0x000fc60000000000 */
[----:B------:R-:W0:Y:S08]  /*0270*/  MUFU.SQRT R16, R4 ;  /* 0x0000000400107308 */ /* 0x000e300000002000 */
[----:B------:R1:W5:Y:S01]  /*0280*/  MUFU.SQRT R17, R5 ;  /* 0x0000000500117308 */ /* 0x0003620000002000 */
[----:B----4-:R-:W-:Y:S01]  /*0290*/  FADD R3, -R7, R3 ;  /* 0x0000000307037221 */ /* 0x010fe20000000100 */
[----:B------:R-:W-:Y:S01]  /*02a0*/  FADD R2, -R6, R2 ;  /* 0x0000000206027221 */ /* 0x000fe20000000100 */
[----:B0-----:R-:W-:-:S02]  /*02b0*/  FSETP.GT.AND P0, PT, R16, 8.50705917302346158658e+37, PT ;  /* 0x7e8000001000780b */ /* 0x001fc40003f04000 */
[----:B------:R-:W-:Y:S01]  /*02c0*/  FSETP.GEU.AND P2, PT, R16, 1.175494350822287508e-38, PT ;  /* 0x008000001000780b */ /* 0x000fe20003f4e000 */
[----:B-1----:R-:W0:Y:S01]  /*02d0*/  LDC.64 R4, c[0x0][0x240] ;  /* 0x00009000ff047b82 */ /* 0x002e220000000a00 */
[C---:B------:R-:W-:Y:S02]  /*02e0*/  FSEL R9, R8.reuse, 1, P0 ;  /* 0x3f80000008097808 */ /* 0x040fe40000000000 */
[C---:B-----5:R-:W-:Y:S02]  /*02f0*/  FSETP.GT.AND P1, PT, R17.reuse, 8.50705917302346158658e+37, PT ;  /* 0x7e8000001100780b */ /* 0x060fe40003f24000 */
[----:B------:R-:W-:Y:S02]  /*0300*/  FSETP.GEU.AND P3, PT, R17, 1.175494350822287508e-38, PT ;  /* 0x008000001100780b */ /* 0x000fe40003f6e000 */
[----:B------:R-:W-:-:S03]  /*0310*/  FSEL R8, R8, 1, P1 ;  /* 0x3f80000008087808 */ /* 0x000fc60000800000 */
[----:B------:R-:W-:Y:S02]  /*0320*/  @P0 FMUL R16, R16, 0.25 ;  /* 0x3e80000010100820 */ /* 0x000fe40000400000 */
[----:B------:R-:W-:Y:S02]  /*0330*/  @!P2 FMUL R9, R9, 16777216 ;  /* 0x4b8000000909a820 */ /* 0x000fe40000400000 */
[----:B------:R-:W-:Y:S02]  /*0340*/  @!P2 FMUL R16, R16, 16777216 ;  /* 0x4b8000001010a820 */ /* 0x000fe40000400000 */
[----:B------:R-:W-:-:S04]  /*0350*/  @P1 FMUL R17, R17, 0.25 ;  /* 0x3e80000011111820 */ /* 0x000fc80000400000 */
[----:B------:R-:W1:Y:S01]  /*0360*/  MUFU.RCP R16, R16 ;  /* 0x0000001000107308 */ /* 0x000e620000001000 */
[----:B------:R-:W-:Y:S01]  /*0370*/  @!P3 FMUL R8, R8, 16777216 ;  /* 0x4b8000000808b820 */ /* 0x000fe20000400000 */
[----:B------:R-:W-:Y:S01]  /*0380*/  @!P3 FMUL R17, R17, 16777216 ;  /* 0x4b8000001111b820 */ /* 0x000fe20000400000 */
[----:B0-----:R-:W-:-:S05]  /*0390*/  IMAD.WIDE R4, R0, 0x4, R4 ;  /* 0x0000000400047825 */ /* 0x001fca00078e0204 */
[----:B------:R-:W0:Y:S01]  /*03a0*/  MUFU.RCP R17, R17 ;  /* 0x0000001100117308 */ /* 0x000e220000001000 */
[----:B-1----:R-:W-:-:S04]  /*03b0*/  FMUL R9, R16, R9 ;  /* 0x0000000910097220 */ /* 0x002fc80000400000 */
[----:B------:R-:W-:Y:S01]  /*03c0*/  FMUL R9, R2, R9 ;  /* 0x0000000902097220 */ /* 0x000fe20000400000 */
[----:B0-----:R-:W-:-:S03]  /*03d0*/  FMUL R8, R17, R8 ;  /* 0x0000000811087220 */ /* 0x001fc60000400000 */
[----:B--2---:R-:W-:Y:S01]  /*03e0*/  FFMA R9, R9, R12, R10 ;  /* 0x0000000c09097223 */ /* 0x004fe2000000000a */
[----:B------:R-:W-:-:S03]  /*03f0*/  FMUL R8, R3, R8 ;  /* 0x0000000803087220 */ /* 0x000fc60000400000 */
[----:B---3--:R-:W-:Y:S01]  /*0400*/  FADD R14, R9, R14 ;  /* 0x0000000e090e7221 */ /* 0x008fe20000000000 */
[----:B------:R-:W-:-:S04]  /*0410*/  FFMA R8, R8, R13, R11 ;  /* 0x0000000d08087223 */ /* 0x000fc8000000000b */
[----:B------:R-:W-:Y:S01]  /*0420*/  FADD R15, R8, R15 ;  /* 0x0000000f080f7221 */ /* 0x000fe20000000000 */
[----:B------:R-:W-:Y:S06]  /*0430*/  @P4 EXIT ;  /* 0x000000000000494d */ /* 0x000fec0003800000 */
[----:B------:R-:W-:Y:S01]  /*0440*/  STG.E.64 desc[UR4][R4.64], R14 ;  /* 0x0000000e04007986 */ /* 0x000fe2000c101b04 */
[----:B------:R-:W-:Y:S05]  /*0450*/  EXIT ;  /* 0x000000000000794d */ /* 0x000fea0003800000 */
.L_x_0:
[----:B------:R-:W-:-:S00]  /*0460*/  BRA `(.L_x_0) ;  /* 0xfffffffc00fc7947 */ /* 0x000fc0000383ffff */
[----:B------:R-:W-:-:S00]  /*0470*/  NOP ;  /* 0x0000000000007918 */ /* 0x000fc00000000000 */
        /* <DEDUP_REMOVED lines=8> */
.L_x_1:


//--------------------- .nv.global.init           --------------------------
	.section	.nv.global.init,"aw",@progbits
.nv.global.init:
	.type		_$_str,@object
	.size		_$_str,(_$_str_$_2 - _$_str)
_$_str:
        /*0000*/ 	.byte	0x5f, 0x5f, 0x43, 0x55, 0x44, 0x41, 0x5f, 0x46, 0x54, 0x5a, 0x00
	.type		_$_str_$_2,@object
	.size		_$_str_$_2,(.L_1 - _$_str_$_2)
_$_str_$_2:
        /*000b*/ 	.byte	0x5f, 0x5f, 0x43, 0x55, 0x44, 0x41, 0x5f, 0x50, 0x52, 0x45, 0x43, 0x5f, 0x53, 0x51, 0x52, 0x54
        /*001b*/ 	.byte	0x00
.L_1:


//--------------------- .nv.constant0.triton_poi_fused__native_batch_norm_legit_no_training_add_49 --------------------------
	.section	.nv.constant0.triton_poi_fused__native_batch_norm_legit_no_training_add_49,"a",@progbits
	.sectionflags	@""
	.align	4
.nv.constant0.triton_poi_fused__native_batch_norm_legit_no_training_add_49:
	.zero		588
